	.headerflags	@"EF_CUDA_TEXMODE_UNIFIED EF_CUDA_64BIT_ADDRESS EF_CUDA_ACCELERATORS EF_CUDA_SM90 EF_CUDA_VIRTUAL_SM(EF_CUDA_SM90)"
	.elftype	@"ET_EXEC"


//--------------------- .nv.info                  --------------------------
	.section	.nv.info,"",@"SHT_CUDA_INFO"
	.align	4


	//----- nvinfo : EIATTR_REGCOUNT
	.align		4
        /*0000*/ 	.byte	0x04, 0x2f
        /*0002*/ 	.short	(.L_1 - .L_0)
	.align		4
.L_0:
        /*0004*/ 	.word	index@(triton_poi_fused_clamp_ge_le_logical_and_2)
        /*0008*/ 	.word	0x0000000c


	//----- nvinfo : EIATTR_MIN_STACK_SIZE
	.align		4
.L_1:
        /*000c*/ 	.byte	0x04, 0x12
        /*000e*/ 	.short	(.L_3 - .L_2)
	.align		4
.L_2:
        /*0010*/ 	.word	index@(triton_poi_fused_clamp_ge_le_logical_and_2)
        /*0014*/ 	.word	0x00000000


	//----- nvinfo : EIATTR_FRAME_SIZE
	.align		4
.L_3:
        /*0018*/ 	.byte	0x04, 0x11
        /*001a*/ 	.short	(.L_5 - .L_4)
	.align		4
.L_4:
        /*001c*/ 	.word	index@(triton_poi_fused_clamp_ge_le_logical_and_2)
        /*0020*/ 	.word	0x00000000


	//----- nvinfo : EIATTR_MIN_STACK_SIZE
	.align		4
.L_5:
        /*0024*/ 	.byte	0x04, 0x12
        /*0026*/ 	.short	(.L_7 - .L_6)
	.align		4
.L_6:
        /*0028*/ 	.word	index@(triton_poi_fused_clamp_ge_le_logical_and_2)
        /*002c*/ 	.word	0x00000000
.L_7:


//--------------------- .nv.info.triton_poi_fused_clamp_ge_le_logical_and_2 --------------------------
	.section	.nv.info.triton_poi_fused_clamp_ge_le_logical_and_2,"",@"SHT_CUDA_INFO"
	.sectionflags	@""
	.align	4


	//----- nvinfo : EIATTR_CUDA_API_VERSION
	.align		4
        /*0000*/ 	.byte	0x04, 0x37
        /*0002*/ 	.short	(.L_9 - .L_8)
.L_8:
        /*0004*/ 	.word	0x0000007c


	//----- nvinfo : EIATTR_KPARAM_INFO
	.align		4
.L_9:
        /*0008*/ 	.byte	0x04, 0x17
        /*000a*/ 	.short	(.L_11 - .L_10)
.L_10:
        /*000c*/ 	.word	0x00000000
        /*0010*/ 	.short	0x0003
        /*0012*/ 	.short	0x0018
        /*0014*/ 	.byte	0x00, 0xf0, 0x11, 0x00


	//----- nvinfo : EIATTR_KPARAM_INFO
	.align		4
.L_11:
        /*0018*/ 	.byte	0x04, 0x17
        /*001a*/ 	.short	(.L_13 - .L_12)
.L_12:
        /*001c*/ 	.word	0x00000000
        /*0020*/ 	.short	0x0002
        /*0022*/ 	.short	0x0010
        /*0024*/ 	.byte	0x00, 0xf4, 0x21, 0x00


	//----- nvinfo : EIATTR_KPARAM_INFO
	.align		4
.L_13:
        /*0028*/ 	.byte	0x04, 0x17
        /*002a*/ 	.short	(.L_15 - .L_14)
.L_14:
        /*002c*/ 	.word	0x00000000
        /*0030*/ 	.short	0x0001
        /*0032*/ 	.short	0x0008
        /*0034*/ 	.byte	0x00, 0xf4, 0x21, 0x00


	//----- nvinfo : EIATTR_KPARAM_INFO
	.align		4
.L_15:
        /*0038*/ 	.byte	0x04, 0x17
        /*003a*/ 	.short	(.L_17 - .L_16)
.L_16:
        /*003c*/ 	.word	0x00000000
        /*0040*/ 	.short	0x0000
        /*0042*/ 	.short	0x0000
        /*0044*/ 	.byte	0x00, 0xf4, 0x21, 0x00


	//----- nvinfo : EIATTR_SPARSE_MMA_MASK
	.align		4
.L_17:
        /*0048*/ 	.byte	0x03, 0x50
        /*004a*/ 	.short	0x0000


	//----- nvinfo : EIATTR_MAXREG_COUNT
	.align		4
        /*004c*/ 	.byte	0x03, 0x1b
        /*004e*/ 	.short	0x00ff


	//----- nvinfo : EIATTR_EXIT_INSTR_OFFSETS
	.align		4
        /*0050*/ 	.byte	0x04, 0x1c
        /*0052*/ 	.short	(.L_19 - .L_18)


	//   ....[0]....
.L_18:
        /*0054*/ 	.word	0x000001c0


	//   ....[1]....
        /*0058*/ 	.word	0x000001e0


	//----- nvinfo : EIATTR_REQNTID
	.align		4
.L_19:
        /*005c*/ 	.byte	0x04, 0x10
        /*005e*/ 	.short	(.L_21 - .L_20)
.L_20:
        /*0060*/ 	.word	0x00000020
        /*0064*/ 	.word	0x00000001
        /*0068*/ 	.word	0x00000001


	//----- nvinfo : EIATTR_CBANK_PARAM_SIZE
	.align		4
.L_21:
        /*006c*/ 	.byte	0x03, 0x19
        /*006e*/ 	.short	0x001c


	//----- nvinfo : EIATTR_PARAM_CBANK
	.align		4
        /*0070*/ 	.byte	0x04, 0x0a
        /*0072*/ 	.short	(.L_23 - .L_22)
	.align		4
.L_22:
        /*0074*/ 	.word	index@(.nv.constant0.triton_poi_fused_clamp_ge_le_logical_and_2)
        /*0078*/ 	.short	0x0210
        /*007a*/ 	.short	0x001c


	//----- nvinfo : EIATTR_SW_WAR
	.align		4
.L_23:
        /*007c*/ 	.byte	0x04, 0x36
        /*007e*/ 	.short	(.L_25 - .L_24)
.L_24:
        /*0080*/ 	.word	0x00000008
.L_25:


//--------------------- .nv.callgraph             --------------------------
	.section	.nv.callgraph,"",@"SHT_CUDA_CALLGRAPH"
	.align	4
	.sectionentsize	8
	.align		4
        /*0000*/ 	.word	0x00000000
	.align		4
        /*0004*/ 	.word	0xffffffff
	.align		4
        /*0008*/ 	.word	0x00000000
	.align		4
        /*000c*/ 	.word	0xfffffffe
	.align		4
        /*0010*/ 	.word	0x00000000
	.align		4
        /*0014*/ 	.word	0xfffffffd
	.align		4
        /*0018*/ 	.word	0x00000000
	.align		4
        /*001c*/ 	.word	0xfffffffc


//--------------------- .text.triton_poi_fused_clamp_ge_le_logical_and_2 --------------------------
	.section	.text.triton_poi_fused_clamp_ge_le_logical_and_2,"ax",@progbits
	.align	128
        .global         triton_poi_fused_clamp_ge_le_logical_and_2
        .type           triton_poi_fused_clamp_ge_le_logical_and_2,@function
        .size           triton_poi_fused_clamp_ge_le_logical_and_2,(.L_x_1 - triton_poi_fused_clamp_ge_le_logical_and_2)
        .other          triton_poi_fused_clamp_ge_le_logical_and_2,@"STO_CUDA_ENTRY STV_DEFAULT"
triton_poi_fused_clamp_ge_le_logical_and_2:
.text.triton_poi_fused_clamp_ge_le_logical_and_2:
[----:B------:R-:W0:Y:S02]  /*0000*/  LDC R1, c[0x0][0x28] ;  /* 0x00000a00ff017b82 */ /* 0x000e240000000800 */
[----:B------:R-:W1:Y:S01]  /*0010*/  S2R R4, SR_TID.X ;  /* 0x0000000000047919 */ /* 0x000e620000002100 */
[----:B------:R-:W2:Y:S01]  /*0020*/  LDC.64 R2, c[0x0][0x210] ;  /* 0x00008400ff027b82 */ /* 0x000ea20000000a00 */
[----:B------:R-:W-:Y:S01]  /*0030*/  ULDC.64 UR4, c[0x0][0x208] ;  /* 0x0000820000047ab9 */ /* 0x000fe20000000a00 */
[----:B------:R-:W-:Y:S01]  /*0040*/  ULDC.64 UR6, c[0x0][0x220] ;  /* 0x0000880000067ab9 */ /* 0x000fe20000000a00 */
[----:B------:R-:W3:Y:S05]  /*0050*/  S2R R5, SR_CTAID.X ;  /* 0x0000000000057919 */ /* 0x000eea0000002500 */
[----:B------:R-:W4:Y:S01]  /*0060*/  LDC.64 R6, c[0x0][0x218] ;  /* 0x00008600ff067b82 */ /* 0x000f220000000a00 */
[----:B-1----:R-:W-:-:S05]  /*0070*/  LOP3.LUT R0, R4, 0xf, RZ, 0xc0, !PT ;  /* 0x0000000f04007812 */ /* 0x002fca00078ec0ff */
[----:B---3--:R-:W-:Y:S02]  /*0080*/  IMAD R5, R5, 0x10, R0 ;  /* 0x0000001005057824 */ /* 0x008fe400078e0200 */
[----:B------:R-:W-:Y:S02]  /*0090*/  IMAD.MOV.U32 R0, RZ, RZ, RZ ;  /* 0x000000ffff007224 */ /* 0x000fe400078e00ff */
[C---:B--2---:R-:W-:Y:S01]  /*00a0*/  IMAD.WIDE R2, R5.reuse, 0x4, R2 ;  /* 0x0000000405027825 */ /* 0x044fe200078e0202 */
[----:B------:R-:W-:-:S13]  /*00b0*/  ISETP.GE.AND P0, PT, R5, 0x10, PT ;  /* 0x000000100500780c */ /* 0x000fda0003f06270 */
[----:B------:R4:W2:Y:S02]  /*00c0*/  @!P0 LDG.E R0, desc[UR4][R2.64] ;  /* 0x0000000402008981 */ /* 0x0008a4000c1e1900 */
[----:B----4-:R-:W-:Y:S01]  /*00d0*/  IMAD.WIDE R2, R5, 0x4, R6 ;  /* 0x0000000405027825 */ /* 0x010fe200078e0206 */
[C---:B--2---:R-:W-:Y:S02]  /*00e0*/  FSETP.NAN.AND P1, PT, R0.reuse, R0, PT ;  /* 0x000000000000720b */ /* 0x044fe40003f28000 */
[C---:B------:R-:W-:Y:S02]  /*00f0*/  FSETP.GT.AND P0, PT, R0.reuse, -1, PT ;  /* 0xbf8000000000780b */ /* 0x040fe40003f04000 */
[C---:B------:R-:W-:Y:S02]  /*0100*/  FSEL R9, R0.reuse, -1, P1 ;  /* 0xbf80000000097808 */ /* 0x040fe40000800000 */
[C---:B------:R-:W-:Y:S02]  /*0110*/  FSETP.GTU.AND P4, PT, |R0|.reuse, 1, PT ;  /* 0x3f8000000000780b */ /* 0x040fe40003f8c200 */
[----:B------:R-:W-:-:S02]  /*0120*/  FSEL R9, R0, R9, P0 ;  /* 0x0000000900097208 */ /* 0x000fc40000000000 */
[----:B------:R-:W-:Y:S02]  /*0130*/  LOP3.LUT P0, RZ, R4, 0x10, RZ, 0xc0, !PT ;  /* 0x0000001004ff7812 */ /* 0x000fe4000780c0ff */
[----:B------:R-:W-:Y:S02]  /*0140*/  FSETP.GEU.AND P1, PT, R9, 1, PT ;  /* 0x3f8000000900780b */ /* 0x000fe40003f2e000 */
[----:B------:R-:W-:Y:S02]  /*0150*/  ISETP.LT.AND P0, PT, R5, 0x10, !P0 ;  /* 0x000000100500780c */ /* 0x000fe40004701270 */
[----:B------:R-:W-:Y:S02]  /*0160*/  FSETP.NAN.AND P2, PT, R9, R9, PT ;  /* 0x000000090900720b */ /* 0x000fe40003f48000 */
[----:B------:R-:W-:Y:S02]  /*0170*/  IADD3 R4, P3, R5, UR6, RZ ;  /* 0x0000000605047c10 */ /* 0x000fe4000ff7e0ff */
[----:B------:R-:W-:-:S02]  /*0180*/  SEL R7, RZ, 0x1, P4 ;  /* 0x00000001ff077807 */ /* 0x000fc40002000000 */
[----:B------:R-:W-:-:S03]  /*0190*/  LEA.HI.X.SX32 R5, R5, UR7, 0x1, P3 ;  /* 0x0000000705057c11 */ /* 0x000fc600098f0eff */
[----:B------:R-:W-:-:S05]  /*01a0*/  @P1 SEL R9, R9, 0x3f800000, P2 ;  /* 0x3f80000009091807 */ /* 0x000fca0001000000 */
[----:B------:R1:W-:Y:S01]  /*01b0*/  @P0 STG.E desc[UR4][R2.64], R9 ;  /* 0x0000000902000986 */ /* 0x0003e2000c101904 */
[----:B------:R-:W-:Y:S05]  /*01c0*/  @!P0 EXIT ;  /* 0x000000000000894d */ /* 0x000fea0003800000 */
[----:B------:R-:W-:Y:S01]  /*01d0*/  STG.E.U8 desc[UR4][R4.64], R7 ;  /* 0x0000000704007986 */ /* 0x000fe2000c101104 */
[----:B------:R-:W-:Y:S05]  /*01e0*/  EXIT ;  /* 0x000000000000794d */ /* 0x000fea0003800000 */
.L_x_0:
[----:B------:R-:W-:-:S00]  /*01f0*/  BRA `(.L_x_0) ;  /* 0xfffffffc00fc7947 */ /* 0x000fc0000383ffff */
[----:B------:R-:W-:-:S00]  /*0200*/  NOP ;  /* 0x0000000000007918 */ /* 0x000fc00000000000 */
[----:B------:R-:W-:-:S00]  /*0210*/  NOP ;  /* 0x0000000000007918 */ /* 0x000fc00000000000 */
[----:B------:R-:W-:-:S00]  /*0220*/  NOP ;  /* 0x0000000000007918 */ /* 0x000fc00000000000 */
[----:B------:R-:W-:-:S00]  /*0230*/  NOP ;  /* 0x0000000000007918 */ /* 0x000fc00000000000 */
[----:B------:R-:W-:-:S00]  /*0240*/  NOP ;  /* 0x0000000000007918 */ /* 0x000fc00000000000 */
[----:B------:R-:W-:-:S00]  /*0250*/  NOP ;  /* 0x0000000000007918 */ /* 0x000fc00000000000 */
[----:B------:R-:W-:-:S00]  /*0260*/  NOP ;  /* 0x0000000000007918 */ /* 0x000fc00000000000 */
[----:B------:R-:W-:-:S00]  /*0270*/  NOP ;  /* 0x0000000000007918 */ /* 0x000fc00000000000 */
.L_x_1:


//--------------------- .nv.constant0.triton_poi_fused_clamp_ge_le_logical_and_2 --------------------------
	.section	.nv.constant0.triton_poi_fused_clamp_ge_le_logical_and_2,"a",@progbits
	.sectionflags	@""
	.align	4
.nv.constant0.triton_poi_fused_clamp_ge_le_logical_and_2:
	.zero		556
